//
// Generated by NVIDIA NVVM Compiler
//
// Compiler Build ID: CL-36424714
// Cuda compilation tools, release 13.0, V13.0.88
// Based on NVVM 20.0.0
//

.version 9.0
.target sm_100
.address_size 64

	// .globl	_Z2HEPKafPfii

.visible .entry _Z2HEPKafPfii(
	.param .u64 .ptr .align 1 _Z2HEPKafPfii_param_0,
	.param .f32 _Z2HEPKafPfii_param_1,
	.param .u64 .ptr .align 1 _Z2HEPKafPfii_param_2,
	.param .u32 _Z2HEPKafPfii_param_3,
	.param .u32 _Z2HEPKafPfii_param_4
)
{
	.reg .pred 	%p<7>;
	.reg .b16 	%rs<4>;
	.reg .b32 	%r<19>;
	.reg .b32 	%f<8>;
	.reg .b64 	%rd<27>;

	ld.param.u64 	%rd9, [_Z2HEPKafPfii_param_0];
	ld.param.f32 	%f1, [_Z2HEPKafPfii_param_1];
	ld.param.u64 	%rd10, [_Z2HEPKafPfii_param_2];
	ld.param.u32 	%r3, [_Z2HEPKafPfii_param_3];
	ld.param.u32 	%r4, [_Z2HEPKafPfii_param_4];
	mov.u32 	%r5, %ntid.x;
	mov.u32 	%r6, %ctaid.x;
	mul.wide.u32 	%rd11, %r5, %r6;
	mov.u32 	%r7, %tid.x;
	cvt.u64.u32 	%rd12, %r7;
	add.s64 	%rd1, %rd11, %rd12;
	cvt.s64.s32 	%rd2, %r3;
	or.b64  	%rd13, %rd1, %rd2;
	and.b64  	%rd14, %rd13, -4294967296;
	setp.ne.s64 	%p1, %rd14, 0;
	@%p1 bra 	$L__BB0_2;
	cvt.u32.u64 	%r8, %rd2;
	cvt.u32.u64 	%r9, %rd1;
	div.u32 	%r10, %r9, %r8;
	mul.lo.s32 	%r11, %r10, %r8;
	sub.s32 	%r12, %r9, %r11;
	cvt.u64.u32 	%rd25, %r10;
	cvt.u64.u32 	%rd26, %r12;
	bra.uni 	$L__BB0_3;
$L__BB0_2:
	div.s64 	%rd25, %rd1, %rd2;
	mul.lo.s64 	%rd15, %rd25, %rd2;
	sub.s64 	%rd26, %rd1, %rd15;
$L__BB0_3:
	cvt.u32.u64 	%r1, %rd25;
	cvt.u32.u64 	%r2, %rd26;
	setp.le.s32 	%p2, %r4, %r1;
	setp.le.s32 	%p3, %r3, %r2;
	or.pred  	%p4, %p2, %p3;
	@%p4 bra 	$L__BB0_5;
	cvta.to.global.u64 	%rd16, %rd9;
	cvta.to.global.u64 	%rd17, %rd10;
	setp.gt.s32 	%p5, %r1, 0;
	selp.b32 	%r13, %r1, %r4, %p5;
	add.s32 	%r14, %r13, -1;
	setp.eq.s64 	%p6, %rd26, 0;
	selp.b32 	%r15, %r3, %r2, %p6;
	add.s64 	%rd18, %rd16, %rd1;
	ld.global.s8 	%rs1, [%rd18];
	cvt.rn.f32.s16 	%f2, %rs1;
	mul.f32 	%f3, %f1, %f2;
	mad.lo.s32 	%r16, %r14, %r3, %r2;
	cvt.s64.s32 	%rd19, %r16;
	add.s64 	%rd20, %rd16, %rd19;
	ld.global.s8 	%rs2, [%rd20];
	cvt.rn.f32.s16 	%f4, %rs2;
	mad.lo.s32 	%r17, %r3, %r1, %r15;
	add.s32 	%r18, %r17, -1;
	cvt.s64.s32 	%rd21, %r18;
	add.s64 	%rd22, %rd16, %rd21;
	ld.global.s8 	%rs3, [%rd22];
	cvt.rn.f32.s16 	%f5, %rs3;
	mul.f32 	%f6, %f3, %f5;
	fma.rn.f32 	%f7, %f3, %f4, %f6;
	shl.b64 	%rd23, %rd1, 2;
	add.s64 	%rd24, %rd17, %rd23;
	st.global.f32 	[%rd24], %f7;
$L__BB0_5:
	ret;

}
	// .globl	_Z15init_randombondPaPKfxxf
.visible .entry _Z15init_randombondPaPKfxxf(
	.param .u64 .ptr .align 1 _Z15init_randombondPaPKfxxf_param_0,
	.param .u64 .ptr .align 1 _Z15init_randombondPaPKfxxf_param_1,
	.param .u64 _Z15init_randombondPaPKfxxf_param_2,
	.param .u64 _Z15init_randombondPaPKfxxf_param_3,
	.param .f32 _Z15init_randombondPaPKfxxf_param_4
)
{
	.reg .pred 	%p<3>;
	.reg .b16 	%rs<2>;
	.reg .b32 	%r<5>;
	.reg .b32 	%f<3>;
	.reg .b64 	%rd<13>;

	ld.param.u64 	%rd2, [_Z15init_randombondPaPKfxxf_param_0];
	ld.param.u64 	%rd3, [_Z15init_randombondPaPKfxxf_param_1];
	ld.param.u64 	%rd4, [_Z15init_randombondPaPKfxxf_param_2];
	ld.param.u64 	%rd5, [_Z15init_randombondPaPKfxxf_param_3];
	ld.param.f32 	%f1, [_Z15init_randombondPaPKfxxf_param_4];
	mov.u32 	%r1, %tid.x;
	mov.u32 	%r2, %ctaid.x;
	mov.u32 	%r3, %ntid.x;
	mad.lo.s32 	%r4, %r2, %r3, %r1;
	cvt.u64.u32 	%rd1, %r4;
	mul.lo.s64 	%rd6, %rd4, %rd5;
	shl.b64 	%rd7, %rd6, 1;
	setp.le.s64 	%p1, %rd7, %rd1;
	@%p1 bra 	$L__BB1_2;
	cvta.to.global.u64 	%rd8, %rd3;
	cvta.to.global.u64 	%rd9, %rd2;
	shl.b64 	%rd10, %rd1, 2;
	add.s64 	%rd11, %rd8, %rd10;
	ld.global.nc.f32 	%f2, [%rd11];
	setp.lt.f32 	%p2, %f2, %f1;
	selp.b16 	%rs1, -1, 1, %p2;
	add.s64 	%rd12, %rd9, %rd1;
	st.global.u8 	[%rd12], %rs1;
$L__BB1_2:
	ret;

}


// ===== COMPILED SASS (sm_100) =====

	.target	sm_100

	.elftype	@"ET_EXEC"


//--------------------- .note.nv.tkinfo           --------------------------
	.section	.note.nv.tkinfo,"",@"SHT_NOTE"
	.sectionflags	@"SHF_NOTE_NV_TKINFO"
	.tkinfo
        /*0018*/ 	.word	0x00000002
        /*0030*/ 	.string	""
        /*0030*/ 	.string	"ptxas"
        /*0030*/ 	.string	"Cuda compilation tools, release 13.0, V13.0.88"
        /*0030*/ 	.string	"Build cuda_13.0.r13.0/compiler.36424714_0"
        /*0030*/ 	.string	"-arch sm_100 -m 64 "



//--------------------- .note.nv.cuinfo           --------------------------
	.section	.note.nv.cuinfo,"",@"SHT_NOTE"
	.sectionflags	@"SHF_NOTE_NV_CUINFO"
        /*0018*/ 	.short	0x0002
        /*001a*/ 	.short	0x0064
        /*001c*/ 	.short	0x0082
	.zero		2


//--------------------- .nv.info                  --------------------------
	.section	.nv.info,"",@"SHT_CUDA_INFO"
	.align	4


	//----- nvinfo : EIATTR_REGCOUNT
	.align		4
        /*0000*/ 	.byte	0x04, 0x2f
        /*0002*/ 	.short	(.L_1 - .L_0)
	.align		4
.L_0:
        /*0004*/ 	.word	index@(_Z2HEPKafPfii)
        /*0008*/ 	.word	0x00000016


	//----- nvinfo : EIATTR_FRAME_SIZE
	.align		4
.L_1:
        /*000c*/ 	.byte	0x04, 0x11
        /*000e*/ 	.short	(.L_3 - .L_2)
	.align		4
.L_2:
        /*0010*/ 	.word	index@($__internal_0_$__cuda_sm20_div_s64)
        /*0014*/ 	.word	0x00000000


	//----- nvinfo : EIATTR_FRAME_SIZE
	.align		4
.L_3:
        /*0018*/ 	.byte	0x04, 0x11
        /*001a*/ 	.short	(.L_5 - .L_4)
	.align		4
.L_4:
        /*001c*/ 	.word	index@(_Z2HEPKafPfii)
        /*0020*/ 	.word	0x00000000


	//----- nvinfo : EIATTR_REGCOUNT
	.align		4
.L_5:
        /*0024*/ 	.byte	0x04, 0x2f
        /*0026*/ 	.short	(.L_7 - .L_6)
	.align		4
.L_6:
        /*0028*/ 	.word	index@(_Z15init_randombondPaPKfxxf)
        /*002c*/ 	.word	0x0000000a


	//----- nvinfo : EIATTR_FRAME_SIZE
	.align		4
.L_7:
        /*0030*/ 	.byte	0x04, 0x11
        /*0032*/ 	.short	(.L_9 - .L_8)
	.align		4
.L_8:
        /*0034*/ 	.word	index@(_Z15init_randombondPaPKfxxf)
        /*0038*/ 	.word	0x00000000


	//----- nvinfo : EIATTR_MIN_STACK_SIZE
	.align		4
.L_9:
        /*003c*/ 	.byte	0x04, 0x12
        /*003e*/ 	.short	(.L_11 - .L_10)
	.align		4
.L_10:
        /*0040*/ 	.word	index@(_Z15init_randombondPaPKfxxf)
        /*0044*/ 	.word	0x00000000


	//----- nvinfo : EIATTR_MIN_STACK_SIZE
	.align		4
.L_11:
        /*0048*/ 	.byte	0x04, 0x12
        /*004a*/ 	.short	(.L_13 - .L_12)
	.align		4
.L_12:
        /*004c*/ 	.word	index@(_Z2HEPKafPfii)
        /*0050*/ 	.word	0x00000000
.L_13:


//--------------------- .nv.compat                --------------------------
	.section	.nv.compat,"",@"SHT_CUDA_COMPAT_INFO"
	.align	4
        /*0000*/ 	.byte	0x02, 0x09, 0x00, 0x00, 0x02, 0x02, 0x01, 0x00, 0x02, 0x05, 0x05, 0x00, 0x03, 0x07, 0x01, 0x01
        /*0010*/ 	.byte	0x02, 0x03, 0x00, 0x00, 0x02, 0x06, 0x01, 0x00, 0x04, 0x0b, 0x08, 0x00, 0x09, 0x00, 0x00, 0x00
        /*0020*/ 	.byte	0x00, 0x00, 0x00, 0x00


//--------------------- .nv.info._Z15init_randombondPaPKfxxf --------------------------
	.section	.nv.info._Z15init_randombondPaPKfxxf,"",@"SHT_CUDA_INFO"
	.sectionflags	@""
	.align	4


	//----- nvinfo : EIATTR_CUDA_API_VERSION
	.align		4
        /*0000*/ 	.byte	0x04, 0x37
        /*0002*/ 	.short	(.L_15 - .L_14)
.L_14:
        /*0004*/ 	.word	0x00000082


	//----- nvinfo : EIATTR_KPARAM_INFO
	.align		4
.L_15:
        /*0008*/ 	.byte	0x04, 0x17
        /*000a*/ 	.short	(.L_17 - .L_16)
.L_16:
        /*000c*/ 	.word	0x00000000
        /*0010*/ 	.short	0x0004
        /*0012*/ 	.short	0x0020
        /*0014*/ 	.byte	0x00, 0xf0, 0x11, 0x00


	//----- nvinfo : EIATTR_KPARAM_INFO
	.align		4
.L_17:
        /*0018*/ 	.byte	0x04, 0x17
        /*001a*/ 	.short	(.L_19 - .L_18)
.L_18:
        /*001c*/ 	.word	0x00000000
        /*0020*/ 	.short	0x0003
        /*0022*/ 	.short	0x0018
        /*0024*/ 	.byte	0x00, 0xf0, 0x21, 0x00


	//----- nvinfo : EIATTR_KPARAM_INFO
	.align		4
.L_19:
        /*0028*/ 	.byte	0x04, 0x17
        /*002a*/ 	.short	(.L_21 - .L_20)
.L_20:
        /*002c*/ 	.word	0x00000000
        /*0030*/ 	.short	0x0002
        /*0032*/ 	.short	0x0010
        /*0034*/ 	.byte	0x00, 0xf0, 0x21, 0x00


	//----- nvinfo : EIATTR_KPARAM_INFO
	.align		4
.L_21:
        /*0038*/ 	.byte	0x04, 0x17
        /*003a*/ 	.short	(.L_23 - .L_22)
.L_22:
        /*003c*/ 	.word	0x00000000
        /*0040*/ 	.short	0x0001
        /*0042*/ 	.short	0x0008
        /*0044*/ 	.byte	0x00, 0xf5, 0x21, 0x00


	//----- nvinfo : EIATTR_KPARAM_INFO
	.align		4
.L_23:
        /*0048*/ 	.byte	0x04, 0x17
        /*004a*/ 	.short	(.L_25 - .L_24)
.L_24:
        /*004c*/ 	.word	0x00000000
        /*0050*/ 	.short	0x0000
        /*0052*/ 	.short	0x0000
        /*0054*/ 	.byte	0x00, 0xf5, 0x21, 0x00


	//----- nvinfo : EIATTR_SPARSE_MMA_MASK
	.align		4
.L_25:
        /*0058*/ 	.byte	0x03, 0x50
        /*005a*/ 	.short	0x0000


	//----- nvinfo : EIATTR_MAXREG_COUNT
	.align		4
        /*005c*/ 	.byte	0x03, 0x1b
        /*005e*/ 	.short	0x00ff


	//----- nvinfo : EIATTR_MERCURY_ISA_VERSION
	.align		4
        /*0060*/ 	.byte	0x03, 0x5f
        /*0062*/ 	.short	0x0101


	//----- nvinfo : EIATTR_VRC_CTA_INIT_COUNT
	.align		4
        /*0064*/ 	.byte	0x02, 0x4a
	.zero		1
	.zero		1


	//----- nvinfo : EIATTR_EXIT_INSTR_OFFSETS
	.align		4
        /*0068*/ 	.byte	0x04, 0x1c
        /*006a*/ 	.short	(.L_27 - .L_26)


	//   ....[0]....
.L_26:
        /*006c*/ 	.word	0x000000f0


	//   ....[1]....
        /*0070*/ 	.word	0x000001c0


	//----- nvinfo : EIATTR_CBANK_PARAM_SIZE
	.align		4
.L_27:
        /*0074*/ 	.byte	0x03, 0x19
        /*0076*/ 	.short	0x0024


	//----- nvinfo : EIATTR_PARAM_CBANK
	.align		4
        /*0078*/ 	.byte	0x04, 0x0a
        /*007a*/ 	.short	(.L_29 - .L_28)
	.align		4
.L_28:
        /*007c*/ 	.word	index@(.nv.constant0._Z15init_randombondPaPKfxxf)
        /*0080*/ 	.short	0x0380
        /*0082*/ 	.short	0x0024


	//----- nvinfo : EIATTR_SW_WAR
	.align		4
.L_29:
        /*0084*/ 	.byte	0x04, 0x36
        /*0086*/ 	.short	(.L_31 - .L_30)
.L_30:
        /*0088*/ 	.word	0x00000008
.L_31:


//--------------------- .nv.info._Z2HEPKafPfii    --------------------------
	.section	.nv.info._Z2HEPKafPfii,"",@"SHT_CUDA_INFO"
	.sectionflags	@""
	.align	4


	//----- nvinfo : EIATTR_CUDA_API_VERSION
	.align		4
        /*0000*/ 	.byte	0x04, 0x37
        /*0002*/ 	.short	(.L_33 - .L_32)
.L_32:
        /*0004*/ 	.word	0x00000082


	//----- nvinfo : EIATTR_KPARAM_INFO
	.align		4
.L_33:
        /*0008*/ 	.byte	0x04, 0x17
        /*000a*/ 	.short	(.L_35 - .L_34)
.L_34:
        /*000c*/ 	.word	0x00000000
        /*0010*/ 	.short	0x0004
        /*0012*/ 	.short	0x001c
        /*0014*/ 	.byte	0x00, 0xf0, 0x11, 0x00


	//----- nvinfo : EIATTR_KPARAM_INFO
	.align		4
.L_35:
        /*0018*/ 	.byte	0x04, 0x17
        /*001a*/ 	.short	(.L_37 - .L_36)
.L_36:
        /*001c*/ 	.word	0x00000000
        /*0020*/ 	.short	0x0003
        /*0022*/ 	.short	0x0018
        /*0024*/ 	.byte	0x00, 0xf0, 0x11, 0x00


	//----- nvinfo : EIATTR_KPARAM_INFO
	.align		4
.L_37:
        /*0028*/ 	.byte	0x04, 0x17
        /*002a*/ 	.short	(.L_39 - .L_38)
.L_38:
        /*002c*/ 	.word	0x00000000
        /*0030*/ 	.short	0x0002
        /*0032*/ 	.short	0x0010
        /*0034*/ 	.byte	0x00, 0xf5, 0x21, 0x00


	//----- nvinfo : EIATTR_KPARAM_INFO
	.align		4
.L_39:
        /*0038*/ 	.byte	0x04, 0x17
        /*003a*/ 	.short	(.L_41 - .L_40)
.L_40:
        /*003c*/ 	.word	0x00000000
        /*0040*/ 	.short	0x0001
        /*0042*/ 	.short	0x0008
        /*0044*/ 	.byte	0x00, 0xf0, 0x11, 0x00


	//----- nvinfo : EIATTR_KPARAM_INFO
	.align		4
.L_41:
        /*0048*/ 	.byte	0x04, 0x17
        /*004a*/ 	.short	(.L_43 - .L_42)
.L_42:
        /*004c*/ 	.word	0x00000000
        /*0050*/ 	.short	0x0000
        /*0052*/ 	.short	0x0000
        /*0054*/ 	.byte	0x00, 0xf5, 0x21, 0x00


	//----- nvinfo : EIATTR_SPARSE_MMA_MASK
	.align		4
.L_43:
        /*0058*/ 	.byte	0x03, 0x50
        /*005a*/ 	.short	0x0000


	//----- nvinfo : EIATTR_MAXREG_COUNT
	.align		4
        /*005c*/ 	.byte	0x03, 0x1b
        /*005e*/ 	.short	0x00ff


	//----- nvinfo : EIATTR_MERCURY_ISA_VERSION
	.align		4
        /*0060*/ 	.byte	0x03, 0x5f
        /*0062*/ 	.short	0x0101


	//----- nvinfo : EIATTR_VRC_CTA_INIT_COUNT
	.align		4
        /*0064*/ 	.byte	0x02, 0x4a
	.zero		1
	.zero		1


	//----- nvinfo : EIATTR_EXIT_INSTR_OFFSETS
	.align		4
        /*0068*/ 	.byte	0x04, 0x1c
        /*006a*/ 	.short	(.L_45 - .L_44)


	//   ....[0]....
.L_44:
        /*006c*/ 	.word	0x00000320


	//   ....[1]....
        /*0070*/ 	.word	0x00000520


	//----- nvinfo : EIATTR_CRS_STACK_SIZE
	.align		4
.L_45:
        /*0074*/ 	.byte	0x04, 0x1e
        /*0076*/ 	.short	(.L_47 - .L_46)
.L_46:
        /*0078*/ 	.word	0x00000000


	//----- nvinfo : EIATTR_CBANK_PARAM_SIZE
	.align		4
.L_47:
        /*007c*/ 	.byte	0x03, 0x19
        /*007e*/ 	.short	0x0020


	//----- nvinfo : EIATTR_PARAM_CBANK
	.align		4
        /*0080*/ 	.byte	0x04, 0x0a
        /*0082*/ 	.short	(.L_49 - .L_48)
	.align		4
.L_48:
        /*0084*/ 	.word	index@(.nv.constant0._Z2HEPKafPfii)
        /*0088*/ 	.short	0x0380
        /*008a*/ 	.short	0x0020


	//----- nvinfo : EIATTR_SW_WAR
	.align		4
.L_49:
        /*008c*/ 	.byte	0x04, 0x36
        /*008e*/ 	.short	(.L_51 - .L_50)
.L_50:
        /*0090*/ 	.word	0x00000008
.L_51:


//--------------------- .nv.callgraph             --------------------------
	.section	.nv.callgraph,"",@"SHT_CUDA_CALLGRAPH"
	.align	4
	.sectionentsize	8
	.align		4
        /*0000*/ 	.word	0x00000000
	.align		4
        /*0004*/ 	.word	0xffffffff
	.align		4
        /*0008*/ 	.word	0x00000000
	.align		4
        /*000c*/ 	.word	0xfffffffe
	.align		4
        /*0010*/ 	.word	0x00000000
	.align		4
        /*0014*/ 	.word	0xfffffffd
	.align		4
        /*0018*/ 	.word	0x00000000
	.align		4
        /*001c*/ 	.word	0xfffffffc


//--------------------- .text._Z15init_randombondPaPKfxxf --------------------------
	.section	.text._Z15init_randombondPaPKfxxf,"ax",@progbits
	.align	128
        .global         _Z15init_randombondPaPKfxxf
        .type           _Z15init_randombondPaPKfxxf,@function
        .size           _Z15init_randombondPaPKfxxf,(.L_x_6 - _Z15init_randombondPaPKfxxf)
        .other          _Z15init_randombondPaPKfxxf,@"STO_CUDA_ENTRY STV_DEFAULT"
_Z15init_randombondPaPKfxxf:
.text._Z15init_randombondPaPKfxxf:
[----:B------:R-:W-:Y:S01]  /*0000*/  LDC R1, c[0x0][0x37c] ;  /* 0x0000df00ff017b82 */ /* 0x000fe20000000800 */
[----:B------:R-:W0:Y:S01]  /*0010*/  S2R R4, SR_TID.X ;  /* 0x0000000000047919 */ /* 0x000e220000002100 */
[----:B------:R-:W1:Y:S06]  /*0020*/  LDCU.128 UR8, c[0x0][0x390] ;  /* 0x00007200ff0877ac */ /* 0x000e6c0008000c00 */
[----:B------:R-:W0:Y:S08]  /*0030*/  S2UR UR7, SR_CTAID.X ;  /* 0x00000000000779c3 */ /* 0x000e300000002500 */
[----:B------:R-:W0:Y:S01]  /*0040*/  LDC R3, c[0x0][0x360] ;  /* 0x0000d800ff037b82 */ /* 0x000e220000000800 */
[----:B-1----:R-:W-:-:S02]  /*0050*/  UIMAD UR6, UR9, UR10, URZ ;  /* 0x0000000a090672a4 */ /* 0x002fc4000f8e02ff */
[----:B------:R-:W-:Y:S02]  /*0060*/  UIMAD.WIDE.U32 UR4, UR8, UR10, URZ ;  /* 0x0000000a080472a5 */ /* 0x000fe4000f8e00ff */
[----:B------:R-:W-:-:S04]  /*0070*/  UIMAD UR6, UR8, UR11, UR6 ;  /* 0x0000000b080672a4 */ /* 0x000fc8000f8e0206 */
[----:B------:R-:W-:Y:S02]  /*0080*/  UIADD3 UR5, UPT, UPT, UR5, UR6, URZ ;  /* 0x0000000605057290 */ /* 0x000fe4000fffe0ff */
[----:B------:R-:W-:Y:S02]  /*0090*/  USHF.L.U32 UR6, UR4, 0x1, URZ ;  /* 0x0000000104067899 */ /* 0x000fe400080006ff */
[----:B------:R-:W-:Y:S01]  /*00a0*/  USHF.L.U64.HI UR4, UR4, 0x1, UR5 ;  /* 0x0000000104047899 */ /* 0x000fe20008010205 */
[----:B0-----:R-:W-:-:S05]  /*00b0*/  IMAD R4, R3, UR7, R4 ;  /* 0x0000000703047c24 */ /* 0x001fca000f8e0204 */
[----:B------:R-:W-:Y:S01]  /*00c0*/  IMAD.U32 R0, RZ, RZ, UR4 ;  /* 0x00000004ff007e24 */ /* 0x000fe2000f8e00ff */
[----:B------:R-:W-:-:S04]  /*00d0*/  ISETP.LT.U32.AND P0, PT, R4, UR6, PT ;  /* 0x0000000604007c0c */ /* 0x000fc8000bf01070 */
[----:B------:R-:W-:-:S13]  /*00e0*/  ISETP.GT.AND.EX P0, PT, R0, RZ, PT, P0 ;  /* 0x000000ff0000720c */ /* 0x000fda0003f04300 */
[----:B------:R-:W-:Y:S05]  /*00f0*/  @!P0 EXIT ;  /* 0x000000000000894d */ /* 0x000fea0003800000 */
[----:B------:R-:W0:Y:S01]  /*0100*/  LDCU.128 UR8, c[0x0][0x380] ;  /* 0x00007000ff0877ac */ /* 0x000e220008000c00 */
[----:B------:R-:W1:Y:S01]  /*0110*/  LDCU.64 UR4, c[0x0][0x358] ;  /* 0x00006b00ff0477ac */ /* 0x000e620008000a00 */
[----:B------:R-:W2:Y:S01]  /*0120*/  LDCU UR6, c[0x0][0x3a0] ;  /* 0x00007400ff0677ac */ /* 0x000ea20008000800 */
[----:B0-----:R-:W-:-:S04]  /*0130*/  LEA R2, P0, R4, UR10, 0x2 ;  /* 0x0000000a04027c11 */ /* 0x001fc8000f8010ff */
[----:B------:R-:W-:-:S05]  /*0140*/  LEA.HI.X R3, R4, UR11, RZ, 0x2, P0 ;  /* 0x0000000b04037c11 */ /* 0x000fca00080f14ff */
[----:B-1----:R-:W2:Y:S01]  /*0150*/  LDG.E.CONSTANT R2, desc[UR4][R2.64] ;  /* 0x0000000402027981 */ /* 0x002ea2000c1e9900 */
[----:B------:R-:W-:Y:S01]  /*0160*/  IMAD.MOV.U32 R7, RZ, RZ, 0xffff ;  /* 0x0000ffffff077424 */ /* 0x000fe200078e00ff */
[----:B------:R-:W-:-:S05]  /*0170*/  IADD3 R4, P1, PT, R4, UR8, RZ ;  /* 0x0000000804047c10 */ /* 0x000fca000ff3e0ff */
[----:B------:R-:W-:Y:S01]  /*0180*/  IMAD.X R5, RZ, RZ, UR9, P1 ;  /* 0x00000009ff057e24 */ /* 0x000fe200088e06ff */
[----:B--2---:R-:W-:-:S04]  /*0190*/  FSETP.GEU.AND P0, PT, R2, UR6, PT ;  /* 0x0000000602007c0b */ /* 0x004fc8000bf0e000 */
[----:B------:R-:W-:-:S05]  /*01a0*/  SEL R7, R7, 0x1, !P0 ;  /* 0x0000000107077807 */ /* 0x000fca0004000000 */
[----:B------:R-:W-:Y:S01]  /*01b0*/  STG.E.U8 desc[UR4][R4.64], R7 ;  /* 0x0000000704007986 */ /* 0x000fe2000c101104 */
[----:B------:R-:W-:Y:S05]  /*01c0*/  EXIT ;  /* 0x000000000000794d */ /* 0x000fea0003800000 */
.L_x_0:
[----:B------:R-:W-:-:S00]  /*01d0*/  BRA `(.L_x_0) ;  /* 0xfffffffc00fc7947 */ /* 0x000fc0000383ffff */
[----:B------:R-:W-:-:S00]  /*01e0*/  NOP ;  /* 0x0000000000007918 */ /* 0x000fc00000000000 */
        /* <DEDUP_REMOVED lines=9> */
.L_x_6:


//--------------------- .text._Z2HEPKafPfii       --------------------------
	.section	.text._Z2HEPKafPfii,"ax",@progbits
	.align	128
        .global         _Z2HEPKafPfii
        .type           _Z2HEPKafPfii,@function
        .size           _Z2HEPKafPfii,(.L_x_5 - _Z2HEPKafPfii)
        .other          _Z2HEPKafPfii,@"STO_CUDA_ENTRY STV_DEFAULT"
_Z2HEPKafPfii:
.text._Z2HEPKafPfii:
[----:B------:R-:W-:Y:S01]  /*0000*/  LDC R1, c[0x0][0x37c] ;  /* 0x0000df00ff017b82 */ /* 0x000fe20000000800 */
[----:B------:R-:W0:Y:S01]  /*0010*/  S2R R7, SR_CTAID.X ;  /* 0x0000000000077919 */ /* 0x000e220000002500 */
[----:B------:R-:W1:Y:S01]  /*0020*/  LDCU UR5, c[0x0][0x398] ;  /* 0x00007300ff0577ac */ /* 0x000e620008000800 */
[----:B------:R-:W-:Y:S01]  /*0030*/  IMAD.MOV.U32 R3, RZ, RZ, RZ ;  /* 0x000000ffff037224 */ /* 0x000fe200078e00ff */
[----:B------:R-:W-:Y:S01]  /*0040*/  BSSY.RECONVERGENT B0, `(.L_x_1) ;  /* 0x000002a000007945 */ /* 0x000fe20003800200 */
[----:B------:R-:W0:Y:S01]  /*0050*/  S2R R2, SR_TID.X ;  /* 0x0000000000027919 */ /* 0x000e220000002100 */
[----:B------:R-:W0:Y:S01]  /*0060*/  LDCU UR4, c[0x0][0x360] ;  /* 0x00006c00ff0477ac */ /* 0x000e220008000800 */
[----:B-1----:R-:W-:Y:S02]  /*0070*/  IMAD.U32 R5, RZ, RZ, UR5 ;  /* 0x00000005ff057e24 */ /* 0x002fe4000f8e00ff */
[----:B0-----:R-:W-:-:S03]  /*0080*/  IMAD.WIDE.U32 R2, R7, UR4, R2 ;  /* 0x0000000407027c25 */ /* 0x001fc6000f8e0002 */
[----:B------:R-:W-:-:S04]  /*0090*/  SHF.R.S32.HI R7, RZ, 0x1f, R5 ;  /* 0x0000001fff077819 */ /* 0x000fc80000011405 */
[----:B------:R-:W-:-:S04]  /*00a0*/  LOP3.LUT R0, R3, R7, RZ, 0xfc, !PT ;  /* 0x0000000703007212 */ /* 0x000fc800078efcff */
[----:B------:R-:W-:-:S13]  /*00b0*/  ISETP.NE.U32.AND P0, PT, R0, RZ, PT ;  /* 0x000000ff0000720c */ /* 0x000fda0003f05070 */
[----:B------:R-:W-:Y:S05]  /*00c0*/  @P0 BRA `(.L_x_2) ;  /* 0x0000000000580947 */ /* 0x000fea0003800000 */
[----:B------:R-:W0:Y:S01]  /*00d0*/  I2F.U32.RP R0, R5 ;  /* 0x0000000500007306 */ /* 0x000e220000209000 */
[----:B------:R-:W-:-:S07]  /*00e0*/  ISETP.NE.U32.AND P2, PT, R5, RZ, PT ;  /* 0x000000ff0500720c */ /* 0x000fce0003f45070 */
[----:B0-----:R-:W0:Y:S02]  /*00f0*/  MUFU.RCP R0, R0 ;  /* 0x0000000000007308 */ /* 0x001e240000001000 */
[----:B0-----:R-:W-:Y:S02]  /*0100*/  VIADD R6, R0, 0xffffffe ;  /* 0x0ffffffe00067836 */ /* 0x001fe40000000000 */
[----:B------:R-:W-:-:S04]  /*0110*/  HFMA2 R0, -RZ, RZ, 0, 0 ;  /* 0x00000000ff007431 */ /* 0x000fc800000001ff */
[----:B------:R0:W1:Y:S02]  /*0120*/  F2I.FTZ.U32.TRUNC.NTZ R7, R6 ;  /* 0x0000000600077305 */ /* 0x000064000021f000 */
[----:B0-----:R-:W-:Y:S02]  /*0130*/  IMAD.MOV.U32 R6, RZ, RZ, RZ ;  /* 0x000000ffff067224 */ /* 0x001fe400078e00ff */
[----:B-1----:R-:W-:-:S04]  /*0140*/  IMAD.MOV R4, RZ, RZ, -R7 ;  /* 0x000000ffff047224 */ /* 0x002fc800078e0a07 */
[----:B------:R-:W-:-:S04]  /*0150*/  IMAD R9, R4, R5, RZ ;  /* 0x0000000504097224 */ /* 0x000fc800078e02ff */
[----:B------:R-:W-:-:S06]  /*0160*/  IMAD.HI.U32 R7, R7, R9, R6 ;  /* 0x0000000907077227 */ /* 0x000fcc00078e0006 */
[----:B------:R-:W-:-:S05]  /*0170*/  IMAD.HI.U32 R7, R7, R2, RZ ;  /* 0x0000000207077227 */ /* 0x000fca00078e00ff */
[----:B------:R-:W-:-:S05]  /*0180*/  IADD3 R4, PT, PT, -R7, RZ, RZ ;  /* 0x000000ff07047210 */ /* 0x000fca0007ffe1ff */
[----:B------:R-:W-:-:S05]  /*0190*/  IMAD R4, R5, R4, R2 ;  /* 0x0000000405047224 */ /* 0x000fca00078e0202 */
[----:B------:R-:W-:-:S13]  /*01a0*/  ISETP.GE.U32.AND P0, PT, R4, R5, PT ;  /* 0x000000050400720c */ /* 0x000fda0003f06070 */
[----:B------:R-:W-:Y:S02]  /*01b0*/  @P0 IMAD.IADD R4, R4, 0x1, -R5 ;  /* 0x0000000104040824 */ /* 0x000fe400078e0a05 */
[----:B------:R-:W-:-:S03]  /*01c0*/  @P0 VIADD R7, R7, 0x1 ;  /* 0x0000000107070836 */ /* 0x000fc60000000000 */
[----:B------:R-:W-:-:S13]  /*01d0*/  ISETP.GE.U32.AND P1, PT, R4, R5, PT ;  /* 0x000000050400720c */ /* 0x000fda0003f26070 */
[----:B------:R-:W-:Y:S01]  /*01e0*/  @P1 VIADD R7, R7, 0x1 ;  /* 0x0000000107071836 */ /* 0x000fe20000000000 */
[----:B------:R-:W-:-:S05]  /*01f0*/  @!P2 LOP3.LUT R7, RZ, R5, RZ, 0x33, !PT ;  /* 0x00000005ff07a212 */ /* 0x000fca00078e33ff */
[----:B------:R-:W-:-:S04]  /*0200*/  IMAD.MOV R8, RZ, RZ, -R7 ;  /* 0x000000ffff087224 */ /* 0x000fc800078e0a07 */
[----:B------:R-:W-:Y:S01]  /*0210*/  IMAD R8, R5, R8, R2 ;  /* 0x0000000805087224 */ /* 0x000fe200078e0202 */
[----:B------:R-:W-:Y:S06]  /*0220*/  BRA `(.L_x_3) ;  /* 0x00000000002c7947 */ /* 0x000fec0003800000 */
.L_x_2:
[----:B------:R-:W-:-:S07]  /*0230*/  MOV R0, 0x250 ;  /* 0x0000025000007802 */ /* 0x000fce0000000f00 */
[----:B------:R-:W-:Y:S05]  /*0240*/  CALL.REL.NOINC `($__internal_0_$__cuda_sm20_div_s64) ;  /* 0x0000000000b87944 */ /* 0x000fea0003c00000 */
[----:B------:R-:W0:Y:S01]  /*0250*/  LDCU UR4, c[0x0][0x398] ;  /* 0x00007300ff0477ac */ /* 0x000e220008000800 */
[----:B------:R-:W-:-:S05]  /*0260*/  IADD3 R11, P0, PT, RZ, -R6, RZ ;  /* 0x80000006ff0b7210 */ /* 0x000fca0007f1e0ff */
[----:B------:R-:W-:Y:S02]  /*0270*/  IMAD.X R0, RZ, RZ, ~R8, P0 ;  /* 0x000000ffff007224 */ /* 0x000fe400000e0e08 */
[----:B0-----:R-:W-:-:S04]  /*0280*/  IMAD.U32 R5, RZ, RZ, UR4 ;  /* 0x00000004ff057e24 */ /* 0x001fc8000f8e00ff */
[-C--:B------:R-:W-:Y:S02]  /*0290*/  IMAD R0, R0, R5.reuse, RZ ;  /* 0x0000000500007224 */ /* 0x080fe400078e02ff */
[----:B------:R-:W-:-:S04]  /*02a0*/  IMAD.WIDE.U32 R8, R11, R5, R2 ;  /* 0x000000050b087225 */ /* 0x000fc800078e0002 */
[----:B------:R-:W-:Y:S02]  /*02b0*/  IMAD R11, R7, R11, R0 ;  /* 0x0000000b070b7224 */ /* 0x000fe400078e0200 */
[----:B------:R-:W-:Y:S02]  /*02c0*/  IMAD.MOV.U32 R7, RZ, RZ, R6 ;  /* 0x000000ffff077224 */ /* 0x000fe400078e0006 */
[----:B------:R-:W-:-:S07]  /*02d0*/  IMAD.IADD R0, R9, 0x1, R11 ;  /* 0x0000000109007824 */ /* 0x000fce00078e020b */
.L_x_3:
[----:B------:R-:W-:Y:S05]  /*02e0*/  BSYNC.RECONVERGENT B0 ;  /* 0x0000000000007941 */ /* 0x000fea0003800200 */
.L_x_1:
[----:B------:R-:W0:Y:S01]  /*02f0*/  LDCU UR6, c[0x0][0x39c] ;  /* 0x00007380ff0677ac */ /* 0x000e220008000800 */
[----:B------:R-:W-:-:S04]  /*0300*/  ISETP.GE.AND P0, PT, R8, R5, PT ;  /* 0x000000050800720c */ /* 0x000fc80003f06270 */
[----:B0-----:R-:W-:-:S13]  /*0310*/  ISETP.GE.OR P0, PT, R7, UR6, P0 ;  /* 0x0000000607007c0c */ /* 0x001fda0008706670 */
[----:B------:R-:W-:Y:S05]  /*0320*/  @P0 EXIT ;  /* 0x000000000000094d */ /* 0x000fea0003800000 */
[----:B------:R-:W0:Y:S01]  /*0330*/  LDCU.64 UR8, c[0x0][0x380] ;  /* 0x00007000ff0877ac */ /* 0x000e220008000a00 */
[----:B------:R-:W-:Y:S02]  /*0340*/  ISETP.NE.U32.AND P0, PT, R8, RZ, PT ;  /* 0x000000ff0800720c */ /* 0x000fe40003f05070 */
[C---:B------:R-:W-:Y:S01]  /*0350*/  ISETP.GT.AND P1, PT, R7.reuse, RZ, PT ;  /* 0x000000ff0700720c */ /* 0x040fe20003f24270 */
[----:B------:R-:W1:Y:S01]  /*0360*/  LDCU.64 UR4, c[0x0][0x358] ;  /* 0x00006b00ff0477ac */ /* 0x000e620008000a00 */
[----:B------:R-:W-:Y:S02]  /*0370*/  ISETP.NE.AND.EX P0, PT, R0, RZ, PT, P0 ;  /* 0x000000ff0000720c */ /* 0x000fe40003f05300 */
[----:B------:R-:W-:Y:S01]  /*0380*/  SEL R0, R7, UR6, P1 ;  /* 0x0000000607007c07 */ /* 0x000fe20008800000 */
[----:B------:R-:W2:Y:S01]  /*0390*/  LDCU UR7, c[0x0][0x388] ;  /* 0x00007100ff0777ac */ /* 0x000ea20008000800 */
[----:B------:R-:W-:Y:S02]  /*03a0*/  SEL R4, R8, R5, P0 ;  /* 0x0000000508047207 */ /* 0x000fe40000000000 */
[----:B------:R-:W-:-:S03]  /*03b0*/  IADD3 R0, PT, PT, R0, -0x1, RZ ;  /* 0xffffffff00007810 */ /* 0x000fc60007ffe0ff */
[-C--:B------:R-:W-:Y:S02]  /*03c0*/  IMAD R4, R7, R5.reuse, R4 ;  /* 0x0000000507047224 */ /* 0x080fe400078e0204 */
[----:B------:R-:W-:Y:S02]  /*03d0*/  IMAD R0, R0, R5, R8 ;  /* 0x0000000500007224 */ /* 0x000fe400078e0208 */
[----:B------:R-:W-:Y:S01]  /*03e0*/  VIADD R9, R4, 0xffffffff ;  /* 0xffffffff04097836 */ /* 0x000fe20000000000 */
[----:B0-----:R-:W-:-:S04]  /*03f0*/  IADD3 R6, P0, PT, R2, UR8, RZ ;  /* 0x0000000802067c10 */ /* 0x001fc8000ff1e0ff */
[----:B------:R-:W-:Y:S02]  /*0400*/  IADD3.X R7, PT, PT, R3, UR9, RZ, P0, !PT ;  /* 0x0000000903077c10 */ /* 0x000fe400087fe4ff */
[C---:B------:R-:W-:Y:S02]  /*0410*/  IADD3 R8, P1, PT, R9.reuse, UR8, RZ ;  /* 0x0000000809087c10 */ /* 0x040fe4000ff3e0ff */
[C---:B------:R-:W-:Y:S01]  /*0420*/  IADD3 R4, P0, PT, R0.reuse, UR8, RZ ;  /* 0x0000000800047c10 */ /* 0x040fe2000ff1e0ff */
[----:B-1----:R-:W3:Y:S01]  /*0430*/  LDG.E.S8 R6, desc[UR4][R6.64] ;  /* 0x0000000406067981 */ /* 0x002ee2000c1e1300 */
[----:B------:R-:W-:Y:S02]  /*0440*/  LEA.HI.X.SX32 R9, R9, UR9, 0x1, P1 ;  /* 0x0000000909097c11 */ /* 0x000fe400088f0eff */
[----:B------:R-:W-:Y:S01]  /*0450*/  LEA.HI.X.SX32 R5, R0, UR9, 0x1, P0 ;  /* 0x0000000900057c11 */ /* 0x000fe200080f0eff */
[----:B------:R-:W0:Y:S02]  /*0460*/  LDCU.64 UR8, c[0x0][0x390] ;  /* 0x00007200ff0877ac */ /* 0x000e240008000a00 */
[----:B------:R-:W4:Y:S04]  /*0470*/  LDG.E.S8 R8, desc[UR4][R8.64] ;  /* 0x0000000408087981 */ /* 0x000f28000c1e1300 */
[----:B------:R-:W5:Y:S01]  /*0480*/  LDG.E.S8 R4, desc[UR4][R4.64] ;  /* 0x0000000404047981 */ /* 0x000f62000c1e1300 */
[----:B0-----:R-:W-:Y:S01]  /*0490*/  LEA R10, P0, R2, UR8, 0x2 ;  /* 0x00000008020a7c11 */ /* 0x001fe2000f8010ff */
[----:B---3--:R-:W2:Y:S08]  /*04a0*/  I2F.S16 R0, R6 ;  /* 0x0000000600007306 */ /* 0x008eb00000101400 */
[----:B----4-:R-:W0:Y:S08]  /*04b0*/  I2F.S16 R11, R8 ;  /* 0x00000008000b7306 */ /* 0x010e300000101400 */
[----:B-----5:R-:W1:Y:S01]  /*04c0*/  I2F.S16 R13, R4 ;  /* 0x00000004000d7306 */ /* 0x020e620000101400 */
[----:B--2---:R-:W-:-:S04]  /*04d0*/  FMUL R0, R0, UR7 ;  /* 0x0000000700007c20 */ /* 0x004fc80008400000 */
[----:B0-----:R-:W-:Y:S01]  /*04e0*/  FMUL R7, R0, R11 ;  /* 0x0000000b00077220 */ /* 0x001fe20000400000 */
[----:B------:R-:W-:-:S03]  /*04f0*/  LEA.HI.X R11, R2, UR9, R3, 0x2, P0 ;  /* 0x00000009020b7c11 */ /* 0x000fc600080f1403 */
[----:B-1----:R-:W-:-:S05]  /*0500*/  FFMA R7, R0, R13, R7 ;  /* 0x0000000d00077223 */ /* 0x002fca0000000007 */
[----:B------:R-:W-:Y:S01]  /*0510*/  STG.E desc[UR4][R10.64], R7 ;  /* 0x000000070a007986 */ /* 0x000fe2000c101904 */
[----:B------:R-:W-:Y:S05]  /*0520*/  EXIT ;  /* 0x000000000000794d */ /* 0x000fea0003800000 */
        .weak           $__internal_0_$__cuda_sm20_div_s64
        .type           $__internal_0_$__cuda_sm20_div_s64,@function
        .size           $__internal_0_$__cuda_sm20_div_s64,(.L_x_5 - $__internal_0_$__cuda_sm20_div_s64)
$__internal_0_$__cuda_sm20_div_s64:
[----:B------:R-:W0:Y:S01]  /*0530*/  LDC R6, c[0x0][0x398] ;  /* 0x0000e600ff067b82 */ /* 0x000e220000000800 */
[----:B------:R-:W-:Y:S02]  /*0540*/  ISETP.GE.AND P0, PT, R7, RZ, PT ;  /* 0x000000ff0700720c */ /* 0x000fe40003f06270 */
[----:B------:R-:W-:Y:S02]  /*0550*/  ISETP.GE.AND P3, PT, R3, RZ, PT ;  /* 0x000000ff0300720c */ /* 0x000fe40003f66270 */
[----:B0-----:R-:W-:-:S04]  /*0560*/  IADD3 R5, P1, PT, RZ, -R6, RZ ;  /* 0x80000006ff057210 */ /* 0x001fc80007f3e0ff */
[----:B------:R-:W-:Y:S01]  /*0570*/  SEL R4, R5, R6, !P0 ;  /* 0x0000000605047207 */ /* 0x000fe20004000000 */
[----:B------:R-:W-:-:S05]  /*0580*/  IMAD.X R8, RZ, RZ, ~R7, P1 ;  /* 0x000000ffff087224 */ /* 0x000fca00008e0e07 */
[----:B------:R-:W-:-:S04]  /*0590*/  SEL R5, R8, R7, !P0 ;  /* 0x0000000708057207 */ /* 0x000fc80004000000 */
[----:B------:R-:W0:Y:S08]  /*05a0*/  I2F.U64.RP R12, R4 ;  /* 0x00000004000c7312 */ /* 0x000e300000309000 */
[----:B0-----:R-:W0:Y:S02]  /*05b0*/  MUFU.RCP R12, R12 ;  /* 0x0000000c000c7308 */ /* 0x001e240000001000 */
[----:B0-----:R-:W-:-:S06]  /*05c0*/  VIADD R8, R12, 0x1ffffffe ;  /* 0x1ffffffe0c087836 */ /* 0x001fcc0000000000 */
[----:B------:R-:W0:Y:S02]  /*05d0*/  F2I.U64.TRUNC R8, R8 ;  /* 0x0000000800087311 */ /* 0x000e24000020d800 */
[----:B0-----:R-:W-:-:S04]  /*05e0*/  IMAD.WIDE.U32 R10, R8, R4, RZ ;  /* 0x00000004080a7225 */ /* 0x001fc800078e00ff */
[----:B------:R-:W-:Y:S01]  /*05f0*/  IMAD R11, R8, R5, R11 ;  /* 0x00000005080b7224 */ /* 0x000fe200078e020b */
[----:B------:R-:W-:-:S03]  /*0600*/  IADD3 R13, P0, PT, RZ, -R10, RZ ;  /* 0x8000000aff0d7210 */ /* 0x000fc60007f1e0ff */
[----:B------:R-:W-:Y:S02]  /*0610*/  IMAD R11, R9, R4, R11 ;  /* 0x00000004090b7224 */ /* 0x000fe400078e020b */
[----:B------:R-:W-:-:S04]  /*0620*/  IMAD.HI.U32 R10, R8, R13, RZ ;  /* 0x0000000d080a7227 */ /* 0x000fc800078e00ff */
[----:B------:R-:W-:Y:S01]  /*0630*/  IMAD.X R15, RZ, RZ, ~R11, P0 ;  /* 0x000000ffff0f7224 */ /* 0x000fe200000e0e0b */
[----:B------:R-:W-:-:S03]  /*0640*/  MOV R11, R8 ;  /* 0x00000008000b7202 */ /* 0x000fc60000000f00 */
[-C--:B------:R-:W-:Y:S02]  /*0650*/  IMAD R17, R9, R15.reuse, RZ ;  /* 0x0000000f09117224 */ /* 0x080fe400078e02ff */
[----:B------:R-:W-:-:S04]  /*0660*/  IMAD.WIDE.U32 R10, P0, R8, R15, R10 ;  /* 0x0000000f080a7225 */ /* 0x000fc8000780000a */
[----:B------:R-:W-:-:S04]  /*0670*/  IMAD.HI.U32 R15, R9, R15, RZ ;  /* 0x0000000f090f7227 */ /* 0x000fc800078e00ff */
[----:B------:R-:W-:-:S05]  /*0680*/  IMAD.HI.U32 R10, P1, R9, R13, R10 ;  /* 0x0000000d090a7227 */ /* 0x000fca000782000a */
[----:B------:R-:W-:Y:S01]  /*0690*/  IADD3 R11, P2, PT, R17, R10, RZ ;  /* 0x0000000a110b7210 */ /* 0x000fe20007f5e0ff */
[----:B------:R-:W-:Y:S01]  /*06a0*/  IMAD.X R10, R15, 0x1, R9, P0 ;  /* 0x000000010f0a7824 */ /* 0x000fe200000e0609 */
[----:B------:R-:W-:-:S03]  /*06b0*/  IADD3 R15, P4, PT, RZ, -R2, RZ ;  /* 0x80000002ff0f7210 */ /* 0x000fc60007f9e0ff */
[----:B------:R-:W-:Y:S01]  /*06c0*/  IMAD.WIDE.U32 R8, R11, R4, RZ ;  /* 0x000000040b087225 */ /* 0x000fe200078e00ff */
[----:B------:R-:W-:-:S03]  /*06d0*/  IADD3.X R13, PT, PT, RZ, RZ, R10, P2, P1 ;  /* 0x000000ffff0d7210 */ /* 0x000fc600017e240a */
[----:B------:R-:W-:Y:S01]  /*06e0*/  IMAD R9, R11, R5, R9 ;  /* 0x000000050b097224 */ /* 0x000fe200078e0209 */
[----:B------:R-:W-:Y:S02]  /*06f0*/  IADD3 R17, P0, PT, RZ, -R8, RZ ;  /* 0x80000008ff117210 */ /* 0x000fe40007f1e0ff */
[----:B------:R-:W-:Y:S01]  /*0700*/  SEL R8, R15, R2, !P3 ;  /* 0x000000020f087207 */ /* 0x000fe20005800000 */
[----:B------:R-:W-:Y:S02]  /*0710*/  IMAD R9, R13, R4, R9 ;  /* 0x000000040d097224 */ /* 0x000fe400078e0209 */
[----:B------:R-:W-:-:S04]  /*0720*/  IMAD.HI.U32 R10, R11, R17, RZ ;  /* 0x000000110b0a7227 */ /* 0x000fc800078e00ff */
[----:B------:R-:W-:-:S04]  /*0730*/  IMAD.X R12, RZ, RZ, ~R9, P0 ;  /* 0x000000ffff0c7224 */ /* 0x000fc800000e0e09 */
[----:B------:R-:W-:-:S04]  /*0740*/  IMAD.WIDE.U32 R10, P0, R11, R12, R10 ;  /* 0x0000000c0b0a7225 */ /* 0x000fc8000780000a */
[----:B------:R-:W-:-:S04]  /*0750*/  IMAD.HI.U32 R9, P1, R13, R17, R10 ;  /* 0x000000110d097227 */ /* 0x000fc8000782000a */
[CC--:B------:R-:W-:Y:S02]  /*0760*/  IMAD R10, R13.reuse, R12.reuse, RZ ;  /* 0x0000000c0d0a7224 */ /* 0x0c0fe400078e02ff */
[----:B------:R-:W-:-:S03]  /*0770*/  IMAD.HI.U32 R12, R13, R12, RZ ;  /* 0x0000000c0d0c7227 */ /* 0x000fc600078e00ff */
[----:B------:R-:W-:Y:S01]  /*0780*/  IADD3 R9, P2, PT, R10, R9, RZ ;  /* 0x000000090a097210 */ /* 0x000fe20007f5e0ff */
[----:B------:R-:W-:Y:S01]  /*0790*/  IMAD.X R11, RZ, RZ, ~R3, P4 ;  /* 0x000000ffff0b7224 */ /* 0x000fe200020e0e03 */
[----:B------:R-:W-:-:S03]  /*07a0*/  IADD3.X R13, PT, PT, R12, R13, RZ, P0, !PT ;  /* 0x0000000d0c0d7210 */ /* 0x000fc600007fe4ff */
[----:B------:R-:W-:Y:S01]  /*07b0*/  IMAD.HI.U32 R10, R9, R8, RZ ;  /* 0x00000008090a7227 */ /* 0x000fe200078e00ff */
[----:B------:R-:W-:Y:S02]  /*07c0*/  SEL R12, R11, R3, !P3 ;  /* 0x000000030b0c7207 */ /* 0x000fe40005800000 */
[----:B------:R-:W-:Y:S01]  /*07d0*/  IADD3.X R13, PT, PT, RZ, RZ, R13, P2, P1 ;  /* 0x000000ffff0d7210 */ /* 0x000fe200017e240d */
[----:B------:R-:W-:Y:S02]  /*07e0*/  IMAD.MOV.U32 R11, RZ, RZ, RZ ;  /* 0x000000ffff0b7224 */ /* 0x000fe400078e00ff */
[----:B------:R-:W-:-:S04]  /*07f0*/  IMAD.WIDE.U32 R10, R9, R12, R10 ;  /* 0x0000000c090a7225 */ /* 0x000fc800078e000a */
[C---:B------:R-:W-:Y:S02]  /*0800*/  IMAD R15, R13.reuse, R12, RZ ;  /* 0x0000000c0d0f7224 */ /* 0x040fe400078e02ff */
[----:B------:R-:W-:-:S04]  /*0810*/  IMAD.HI.U32 R10, P0, R13, R8, R10 ;  /* 0x000000080d0a7227 */ /* 0x000fc8000780000a */
[----:B------:R-:W-:Y:S01]  /*0820*/  IMAD.HI.U32 R9, R13, R12, RZ ;  /* 0x0000000c0d097227 */ /* 0x000fe200078e00ff */
[----:B------:R-:W-:-:S03]  /*0830*/  IADD3 R13, P1, PT, R15, R10, RZ ;  /* 0x0000000a0f0d7210 */ /* 0x000fc60007f3e0ff */
[----:B------:R-:W-:Y:S02]  /*0840*/  IMAD.X R9, RZ, RZ, R9, P0 ;  /* 0x000000ffff097224 */ /* 0x000fe400000e0609 */
[----:B------:R-:W-:-:S04]  /*0850*/  IMAD.WIDE.U32 R10, R13, R4, RZ ;  /* 0x000000040d0a7225 */ /* 0x000fc800078e00ff */
[----:B------:R-:W-:Y:S01]  /*0860*/  IMAD.X R9, RZ, RZ, R9, P1 ;  /* 0x000000ffff097224 */ /* 0x000fe200008e0609 */
[----:B------:R-:W-:Y:S01]  /*0870*/  IADD3 R17, P1, PT, -R10, R8, RZ ;  /* 0x000000080a117210 */ /* 0x000fe20007f3e1ff */
[C---:B------:R-:W-:Y:S01]  /*0880*/  IMAD R11, R13.reuse, R5, R11 ;  /* 0x000000050d0b7224 */ /* 0x040fe200078e020b */
[----:B------:R-:W-:Y:S02]  /*0890*/  IADD3 R8, P2, PT, R13, 0x1, RZ ;  /* 0x000000010d087810 */ /* 0x000fe40007f5e0ff */
[-C--:B------:R-:W-:Y:S01]  /*08a0*/  ISETP.GE.U32.AND P0, PT, R17, R4.reuse, PT ;  /* 0x000000041100720c */ /* 0x080fe20003f06070 */
[----:B------:R-:W-:Y:S02]  /*08b0*/  IMAD R11, R9, R4, R11 ;  /* 0x00000004090b7224 */ /* 0x000fe400078e020b */
[----:B------:R-:W-:-:S03]  /*08c0*/  IMAD.X R10, RZ, RZ, R9, P2 ;  /* 0x000000ffff0a7224 */ /* 0x000fc600010e0609 */
[----:B------:R-:W-:Y:S02]  /*08d0*/  IADD3.X R19, PT, PT, ~R11, R12, RZ, P1, !PT ;  /* 0x0000000c0b137210 */ /* 0x000fe40000ffe5ff */
[----:B------:R-:W-:Y:S02]  /*08e0*/  IADD3 R11, P1, PT, R17, -R4, RZ ;  /* 0x80000004110b7210 */ /* 0x000fe40007f3e0ff */
[----:B------:R-:W-:-:S03]  /*08f0*/  ISETP.GE.U32.AND.EX P0, PT, R19, R5, PT, P0 ;  /* 0x000000051300720c */ /* 0x000fc60003f06100 */
[----:B------:R-:W-:Y:S01]  /*0900*/  IMAD.X R15, R19, 0x1, ~R5, P1 ;  /* 0x00000001130f7824 */ /* 0x000fe200008e0e05 */
[----:B------:R-:W-:Y:S02]  /*0910*/  SEL R11, R11, R17, P0 ;  /* 0x000000110b0b7207 */ /* 0x000fe40000000000 */
[----:B------:R-:W-:Y:S02]  /*0920*/  SEL R13, R8, R13, P0 ;  /* 0x0000000d080d7207 */ /* 0x000fe40000000000 */
[----:B------:R-:W-:Y:S02]  /*0930*/  SEL R15, R15, R19, P0 ;  /* 0x000000130f0f7207 */ /* 0x000fe40000000000 */
[----:B------:R-:W-:Y:S02]  /*0940*/  ISETP.GE.U32.AND P1, PT, R11, R4, PT ;  /* 0x000000040b00720c */ /* 0x000fe40003f26070 */
[----:B------:R-:W-:Y:S02]  /*0950*/  SEL R9, R10, R9, P0 ;  /* 0x000000090a097207 */ /* 0x000fe40000000000 */
[----:B------:R-:W-:-:S02]  /*0960*/  IADD3 R4, P2, PT, R13, 0x1, RZ ;  /* 0x000000010d047810 */ /* 0x000fc40007f5e0ff */
[----:B------:R-:W-:Y:S02]  /*0970*/  ISETP.GE.U32.AND.EX P0, PT, R15, R5, PT, P1 ;  /* 0x000000050f00720c */ /* 0x000fe40003f06110 */
[----:B------:R-:W-:Y:S01]  /*0980*/  LOP3.LUT R10, R7, R3, RZ, 0x3c, !PT ;  /* 0x00000003070a7212 */ /* 0x000fe200078e3cff */
[----:B------:R-:W-:Y:S01]  /*0990*/  IMAD.X R8, RZ, RZ, R9, P2 ;  /* 0x000000ffff087224 */ /* 0x000fe200010e0609 */
[----:B------:R-:W-:Y:S02]  /*09a0*/  SEL R4, R4, R13, P0 ;  /* 0x0000000d04047207 */ /* 0x000fe40000000000 */
[----:B------:R-:W-:Y:S02]  /*09b0*/  ISETP.GE.AND P1, PT, R10, RZ, PT ;  /* 0x000000ff0a00720c */ /* 0x000fe40003f26270 */
[----:B------:R-:W-:Y:S02]  /*09c0*/  SEL R8, R8, R9, P0 ;  /* 0x0000000908087207 */ /* 0x000fe40000000000 */
[----:B------:R-:W-:-:S02]  /*09d0*/  IADD3 R5, P2, PT, RZ, -R4, RZ ;  /* 0x80000004ff057210 */ /* 0x000fc40007f5e0ff */
[----:B------:R-:W-:Y:S02]  /*09e0*/  ISETP.NE.U32.AND P0, PT, R6, RZ, PT ;  /* 0x000000ff0600720c */ /* 0x000fe40003f05070 */
[----:B------:R-:W-:Y:S02]  /*09f0*/  IADD3.X R9, PT, PT, RZ, ~R8, RZ, P2, !PT ;  /* 0x80000008ff097210 */ /* 0x000fe400017fe4ff */
[----:B------:R-:W-:Y:S01]  /*0a00*/  SEL R6, R5, R4, !P1 ;  /* 0x0000000405067207 */ /* 0x000fe20004800000 */
[----:B------:R-:W-:Y:S01]  /*0a10*/  IMAD.MOV.U32 R4, RZ, RZ, R0 ;  /* 0x000000ffff047224 */ /* 0x000fe200078e0000 */
[----:B------:R-:W-:Y:S01]  /*0a20*/  ISETP.NE.AND.EX P0, PT, R7, RZ, PT, P0 ;  /* 0x000000ff0700720c */ /* 0x000fe20003f05300 */
[----:B------:R-:W-:Y:S01]  /*0a30*/  IMAD.MOV.U32 R5, RZ, RZ, 0x0 ;  /* 0x00000000ff057424 */ /* 0x000fe200078e00ff */
[----:B------:R-:W-:Y:S02]  /*0a40*/  SEL R8, R9, R8, !P1 ;  /* 0x0000000809087207 */ /* 0x000fe40004800000 */
[----:B------:R-:W-:-:S02]  /*0a50*/  SEL R6, R6, 0xffffffff, P0 ;  /* 0xffffffff06067807 */ /* 0x000fc40000000000 */
[----:B------:R-:W-:Y:S01]  /*0a60*/  SEL R8, R8, 0xffffffff, P0 ;  /* 0xffffffff08087807 */ /* 0x000fe20000000000 */
[----:B------:R-:W-:Y:S06]  /*0a70*/  RET.REL.NODEC R4 `(_Z2HEPKafPfii) ;  /* 0xfffffff404607950 */ /* 0x000fec0003c3ffff */
.L_x_4:
        /* <DEDUP_REMOVED lines=16> */
.L_x_5:


//--------------------- .nv.shared.reserved.0     --------------------------
	.section	.nv.shared.reserved.0,"aw",@nobits
	.weak		__nv_reservedSMEM_offset_0_alias
	.size		__nv_reservedSMEM_offset_0_alias, 0, 64
	.other		__nv_reservedSMEM_offset_0_alias,@"STO_CUDA_RESERVED_SHARED STV_DEFAULT"
__nv_reservedSMEM_offset_0_alias:
	.zero		0
	.zero		64


//--------------------- .nv.constant0._Z15init_randombondPaPKfxxf --------------------------
	.section	.nv.constant0._Z15init_randombondPaPKfxxf,"a",@progbits
	.sectionflags	@""
	.align	4
.nv.constant0._Z15init_randombondPaPKfxxf:
	.zero		932


//--------------------- .nv.constant0._Z2HEPKafPfii --------------------------
	.section	.nv.constant0._Z2HEPKafPfii,"a",@progbits
	.sectionflags	@""
	.align	4
.nv.constant0._Z2HEPKafPfii:
	.zero		928


//--------------------- SYMBOLS --------------------------

	.type		.nv.reservedSmem.offset0,@object
	.size		.nv.reservedSmem.offset0,0x4
